//
// Generated by NVIDIA NVVM Compiler
//
// Compiler Build ID: CL-36424714
// Cuda compilation tools, release 13.0, V13.0.88
// Based on NVVM 20.0.0
//

.version 9.0
.target sm_100
.address_size 64

	// .globl	_Z7BF_algoPsPiS0_S0_PbS0_S0_i

.visible .entry _Z7BF_algoPsPiS0_S0_PbS0_S0_i(
	.param .u64 .ptr .align 1 _Z7BF_algoPsPiS0_S0_PbS0_S0_i_param_0,
	.param .u64 .ptr .align 1 _Z7BF_algoPsPiS0_S0_PbS0_S0_i_param_1,
	.param .u64 .ptr .align 1 _Z7BF_algoPsPiS0_S0_PbS0_S0_i_param_2,
	.param .u64 .ptr .align 1 _Z7BF_algoPsPiS0_S0_PbS0_S0_i_param_3,
	.param .u64 .ptr .align 1 _Z7BF_algoPsPiS0_S0_PbS0_S0_i_param_4,
	.param .u64 .ptr .align 1 _Z7BF_algoPsPiS0_S0_PbS0_S0_i_param_5,
	.param .u64 .ptr .align 1 _Z7BF_algoPsPiS0_S0_PbS0_S0_i_param_6,
	.param .u32 _Z7BF_algoPsPiS0_S0_PbS0_S0_i_param_7
)
{
	.reg .pred 	%p<43>;
	.reg .b16 	%rs<10>;
	.reg .b32 	%r<46>;
	.reg .b64 	%rd<39>;

	ld.param.u64 	%rd12, [_Z7BF_algoPsPiS0_S0_PbS0_S0_i_param_0];
	ld.param.u64 	%rd13, [_Z7BF_algoPsPiS0_S0_PbS0_S0_i_param_1];
	ld.param.u64 	%rd10, [_Z7BF_algoPsPiS0_S0_PbS0_S0_i_param_2];
	ld.param.u64 	%rd11, [_Z7BF_algoPsPiS0_S0_PbS0_S0_i_param_3];
	ld.param.u64 	%rd14, [_Z7BF_algoPsPiS0_S0_PbS0_S0_i_param_4];
	ld.param.u64 	%rd15, [_Z7BF_algoPsPiS0_S0_PbS0_S0_i_param_5];
	ld.param.u64 	%rd16, [_Z7BF_algoPsPiS0_S0_PbS0_S0_i_param_6];
	ld.param.u32 	%r20, [_Z7BF_algoPsPiS0_S0_PbS0_S0_i_param_7];
	cvta.to.global.u64 	%rd1, %rd14;
	cvta.to.global.u64 	%rd2, %rd13;
	cvta.to.global.u64 	%rd3, %rd16;
	cvta.to.global.u64 	%rd4, %rd15;
	cvta.to.global.u64 	%rd5, %rd12;
	mov.u32 	%r21, %ntid.x;
	mov.u32 	%r22, %ctaid.x;
	mov.u32 	%r23, %tid.x;
	mad.lo.s32 	%r1, %r21, %r22, %r23;
	mul.lo.s32 	%r24, %r20, %r20;
	setp.ge.s32 	%p1, %r1, %r24;
	@%p1 bra 	$L__BB0_18;
	mul.wide.s32 	%rd17, %r1, 2;
	add.s64 	%rd18, %rd5, %rd17;
	ld.global.u16 	%rs1, [%rd18];
	setp.eq.s16 	%p2, %rs1, -1;
	@%p2 bra 	$L__BB0_18;
	div.s32 	%r2, %r1, %r20;
	mul.lo.s32 	%r25, %r2, %r20;
	sub.s32 	%r3, %r1, %r25;
	mul.wide.s32 	%rd20, %r1, 4;
	add.s64 	%rd7, %rd2, %rd20;
	cvta.to.global.u64 	%rd21, %rd11;
	add.s64 	%rd8, %rd21, %rd20;
	cvta.to.global.u64 	%rd22, %rd10;
	add.s64 	%rd9, %rd22, %rd20;
	ld.global.u32 	%r26, [%rd4];
	add.s32 	%r4, %r26, %r2;
	ld.global.u32 	%r27, [%rd3];
	add.s32 	%r5, %r27, %r3;
	setp.lt.s32 	%p3, %r4, 0;
	setp.ge.s32 	%p4, %r4, %r20;
	or.pred  	%p5, %p3, %p4;
	setp.lt.s32 	%p6, %r5, 0;
	setp.ge.s32 	%p7, %r5, %r20;
	or.pred  	%p8, %p6, %p7;
	or.pred  	%p10, %p5, %p8;
	@%p10 bra 	$L__BB0_6;
	mad.lo.s32 	%r6, %r4, %r20, %r5;
	mul.wide.s32 	%rd23, %r6, 2;
	add.s64 	%rd24, %rd5, %rd23;
	ld.global.u16 	%rs2, [%rd24];
	setp.eq.s16 	%p11, %rs2, -1;
	@%p11 bra 	$L__BB0_6;
	mul.wide.s32 	%rd25, %r6, 4;
	add.s64 	%rd26, %rd2, %rd25;
	ld.global.u32 	%r28, [%rd26];
	ld.global.s16 	%r29, [%rd18];
	add.s32 	%r7, %r28, %r29;
	ld.global.u32 	%r30, [%rd7];
	setp.ge.s32 	%p12, %r7, %r30;
	@%p12 bra 	$L__BB0_6;
	st.global.u32 	[%rd8], %r7;
	st.global.u32 	[%rd9], %r6;
	mov.b16 	%rs3, 1;
	st.global.u8 	[%rd1], %rs3;
$L__BB0_6:
	ld.global.u32 	%r31, [%rd4+4];
	add.s32 	%r8, %r31, %r2;
	ld.global.u32 	%r32, [%rd3+4];
	add.s32 	%r9, %r32, %r3;
	setp.lt.s32 	%p13, %r8, 0;
	setp.ge.s32 	%p14, %r8, %r20;
	or.pred  	%p15, %p13, %p14;
	setp.lt.s32 	%p16, %r9, 0;
	setp.ge.s32 	%p17, %r9, %r20;
	or.pred  	%p18, %p16, %p17;
	or.pred  	%p20, %p15, %p18;
	@%p20 bra 	$L__BB0_10;
	mad.lo.s32 	%r10, %r8, %r20, %r9;
	mul.wide.s32 	%rd27, %r10, 2;
	add.s64 	%rd28, %rd5, %rd27;
	ld.global.u16 	%rs4, [%rd28];
	setp.eq.s16 	%p21, %rs4, -1;
	@%p21 bra 	$L__BB0_10;
	mul.wide.s32 	%rd29, %r10, 4;
	add.s64 	%rd30, %rd2, %rd29;
	ld.global.u32 	%r33, [%rd30];
	ld.global.s16 	%r34, [%rd18];
	add.s32 	%r11, %r33, %r34;
	ld.global.u32 	%r35, [%rd7];
	setp.ge.s32 	%p22, %r11, %r35;
	@%p22 bra 	$L__BB0_10;
	st.global.u32 	[%rd8], %r11;
	st.global.u32 	[%rd9], %r10;
	mov.b16 	%rs5, 1;
	st.global.u8 	[%rd1], %rs5;
$L__BB0_10:
	ld.global.u32 	%r36, [%rd4+8];
	add.s32 	%r12, %r36, %r2;
	ld.global.u32 	%r37, [%rd3+8];
	add.s32 	%r13, %r37, %r3;
	setp.lt.s32 	%p23, %r12, 0;
	setp.ge.s32 	%p24, %r12, %r20;
	or.pred  	%p25, %p23, %p24;
	setp.lt.s32 	%p26, %r13, 0;
	setp.ge.s32 	%p27, %r13, %r20;
	or.pred  	%p28, %p26, %p27;
	or.pred  	%p30, %p25, %p28;
	@%p30 bra 	$L__BB0_14;
	mad.lo.s32 	%r14, %r12, %r20, %r13;
	mul.wide.s32 	%rd31, %r14, 2;
	add.s64 	%rd32, %rd5, %rd31;
	ld.global.u16 	%rs6, [%rd32];
	setp.eq.s16 	%p31, %rs6, -1;
	@%p31 bra 	$L__BB0_14;
	mul.wide.s32 	%rd33, %r14, 4;
	add.s64 	%rd34, %rd2, %rd33;
	ld.global.u32 	%r38, [%rd34];
	ld.global.s16 	%r39, [%rd18];
	add.s32 	%r15, %r38, %r39;
	ld.global.u32 	%r40, [%rd7];
	setp.ge.s32 	%p32, %r15, %r40;
	@%p32 bra 	$L__BB0_14;
	st.global.u32 	[%rd8], %r15;
	st.global.u32 	[%rd9], %r14;
	mov.b16 	%rs7, 1;
	st.global.u8 	[%rd1], %rs7;
$L__BB0_14:
	ld.global.u32 	%r41, [%rd4+12];
	add.s32 	%r16, %r41, %r2;
	ld.global.u32 	%r42, [%rd3+12];
	add.s32 	%r17, %r42, %r3;
	setp.lt.s32 	%p33, %r16, 0;
	setp.ge.s32 	%p34, %r16, %r20;
	or.pred  	%p35, %p33, %p34;
	setp.lt.s32 	%p36, %r17, 0;
	setp.ge.s32 	%p37, %r17, %r20;
	or.pred  	%p38, %p36, %p37;
	or.pred  	%p40, %p35, %p38;
	@%p40 bra 	$L__BB0_18;
	mad.lo.s32 	%r18, %r16, %r20, %r17;
	mul.wide.s32 	%rd35, %r18, 2;
	add.s64 	%rd36, %rd5, %rd35;
	ld.global.u16 	%rs8, [%rd36];
	setp.eq.s16 	%p41, %rs8, -1;
	@%p41 bra 	$L__BB0_18;
	mul.wide.s32 	%rd37, %r18, 4;
	add.s64 	%rd38, %rd2, %rd37;
	ld.global.u32 	%r43, [%rd38];
	ld.global.s16 	%r44, [%rd18];
	add.s32 	%r19, %r43, %r44;
	ld.global.u32 	%r45, [%rd7];
	setp.ge.s32 	%p42, %r19, %r45;
	@%p42 bra 	$L__BB0_18;
	st.global.u32 	[%rd8], %r19;
	st.global.u32 	[%rd9], %r18;
	mov.b16 	%rs9, 1;
	st.global.u8 	[%rd1], %rs9;
$L__BB0_18:
	ret;

}


// ===== COMPILED SASS (sm_100) =====

	.target	sm_100

	.elftype	@"ET_EXEC"


//--------------------- .note.nv.tkinfo           --------------------------
	.section	.note.nv.tkinfo,"",@"SHT_NOTE"
	.sectionflags	@"SHF_NOTE_NV_TKINFO"
	.tkinfo
        /*0018*/ 	.word	0x00000002
        /*0030*/ 	.string	""
        /*0030*/ 	.string	"ptxas"
        /*0030*/ 	.string	"Cuda compilation tools, release 13.0, V13.0.88"
        /*0030*/ 	.string	"Build cuda_13.0.r13.0/compiler.36424714_0"
        /*0030*/ 	.string	"-arch sm_100 -m 64 "



//--------------------- .note.nv.cuinfo           --------------------------
	.section	.note.nv.cuinfo,"",@"SHT_NOTE"
	.sectionflags	@"SHF_NOTE_NV_CUINFO"
        /*0018*/ 	.short	0x0002
        /*001a*/ 	.short	0x0064
        /*001c*/ 	.short	0x0082
	.zero		2


//--------------------- .nv.info                  --------------------------
	.section	.nv.info,"",@"SHT_CUDA_INFO"
	.align	4


	//----- nvinfo : EIATTR_REGCOUNT
	.align		4
        /*0000*/ 	.byte	0x04, 0x2f
        /*0002*/ 	.short	(.L_1 - .L_0)
	.align		4
.L_0:
        /*0004*/ 	.word	index@(_Z7BF_algoPsPiS0_S0_PbS0_S0_i)
        /*0008*/ 	.word	0x0000001e


	//----- nvinfo : EIATTR_FRAME_SIZE
	.align		4
.L_1:
        /*000c*/ 	.byte	0x04, 0x11
        /*000e*/ 	.short	(.L_3 - .L_2)
	.align		4
.L_2:
        /*0010*/ 	.word	index@(_Z7BF_algoPsPiS0_S0_PbS0_S0_i)
        /*0014*/ 	.word	0x00000000


	//----- nvinfo : EIATTR_MIN_STACK_SIZE
	.align		4
.L_3:
        /*0018*/ 	.byte	0x04, 0x12
        /*001a*/ 	.short	(.L_5 - .L_4)
	.align		4
.L_4:
        /*001c*/ 	.word	index@(_Z7BF_algoPsPiS0_S0_PbS0_S0_i)
        /*0020*/ 	.word	0x00000000
.L_5:


//--------------------- .nv.compat                --------------------------
	.section	.nv.compat,"",@"SHT_CUDA_COMPAT_INFO"
	.align	4
        /*0000*/ 	.byte	0x02, 0x09, 0x00, 0x00, 0x02, 0x02, 0x01, 0x00, 0x02, 0x05, 0x05, 0x00, 0x03, 0x07, 0x01, 0x01
        /*0010*/ 	.byte	0x02, 0x03, 0x00, 0x00, 0x02, 0x06, 0x01, 0x00, 0x04, 0x0b, 0x08, 0x00, 0x09, 0x00, 0x00, 0x00
        /*0020*/ 	.byte	0x00, 0x00, 0x00, 0x00


//--------------------- .nv.info._Z7BF_algoPsPiS0_S0_PbS0_S0_i --------------------------
	.section	.nv.info._Z7BF_algoPsPiS0_S0_PbS0_S0_i,"",@"SHT_CUDA_INFO"
	.sectionflags	@""
	.align	4


	//----- nvinfo : EIATTR_CUDA_API_VERSION
	.align		4
        /*0000*/ 	.byte	0x04, 0x37
        /*0002*/ 	.short	(.L_7 - .L_6)
.L_6:
        /*0004*/ 	.word	0x00000082


	//----- nvinfo : EIATTR_KPARAM_INFO
	.align		4
.L_7:
        /*0008*/ 	.byte	0x04, 0x17
        /*000a*/ 	.short	(.L_9 - .L_8)
.L_8:
        /*000c*/ 	.word	0x00000000
        /*0010*/ 	.short	0x0007
        /*0012*/ 	.short	0x0038
        /*0014*/ 	.byte	0x00, 0xf0, 0x11, 0x00


	//----- nvinfo : EIATTR_KPARAM_INFO
	.align		4
.L_9:
        /*0018*/ 	.byte	0x04, 0x17
        /*001a*/ 	.short	(.L_11 - .L_10)
.L_10:
        /*001c*/ 	.word	0x00000000
        /*0020*/ 	.short	0x0006
        /*0022*/ 	.short	0x0030
        /*0024*/ 	.byte	0x00, 0xf5, 0x21, 0x00


	//----- nvinfo : EIATTR_KPARAM_INFO
	.align		4
.L_11:
        /*0028*/ 	.byte	0x04, 0x17
        /*002a*/ 	.short	(.L_13 - .L_12)
.L_12:
        /*002c*/ 	.word	0x00000000
        /*0030*/ 	.short	0x0005
        /*0032*/ 	.short	0x0028
        /*0034*/ 	.byte	0x00, 0xf5, 0x21, 0x00


	//----- nvinfo : EIATTR_KPARAM_INFO
	.align		4
.L_13:
        /*0038*/ 	.byte	0x04, 0x17
        /*003a*/ 	.short	(.L_15 - .L_14)
.L_14:
        /*003c*/ 	.word	0x00000000
        /*0040*/ 	.short	0x0004
        /*0042*/ 	.short	0x0020
        /*0044*/ 	.byte	0x00, 0xf5, 0x21, 0x00


	//----- nvinfo : EIATTR_KPARAM_INFO
	.align		4
.L_15:
        /*0048*/ 	.byte	0x04, 0x17
        /*004a*/ 	.short	(.L_17 - .L_16)
.L_16:
        /*004c*/ 	.word	0x00000000
        /*0050*/ 	.short	0x0003
        /*0052*/ 	.short	0x0018
        /*0054*/ 	.byte	0x00, 0xf5, 0x21, 0x00


	//----- nvinfo : EIATTR_KPARAM_INFO
	.align		4
.L_17:
        /*0058*/ 	.byte	0x04, 0x17
        /*005a*/ 	.short	(.L_19 - .L_18)
.L_18:
        /*005c*/ 	.word	0x00000000
        /*0060*/ 	.short	0x0002
        /*0062*/ 	.short	0x0010
        /*0064*/ 	.byte	0x00, 0xf5, 0x21, 0x00


	//----- nvinfo : EIATTR_KPARAM_INFO
	.align		4
.L_19:
        /*0068*/ 	.byte	0x04, 0x17
        /*006a*/ 	.short	(.L_21 - .L_20)
.L_20:
        /*006c*/ 	.word	0x00000000
        /*0070*/ 	.short	0x0001
        /*0072*/ 	.short	0x0008
        /*0074*/ 	.byte	0x00, 0xf5, 0x21, 0x00


	//----- nvinfo : EIATTR_KPARAM_INFO
	.align		4
.L_21:
        /*0078*/ 	.byte	0x04, 0x17
        /*007a*/ 	.short	(.L_23 - .L_22)
.L_22:
        /*007c*/ 	.word	0x00000000
        /*0080*/ 	.short	0x0000
        /*0082*/ 	.short	0x0000
        /*0084*/ 	.byte	0x00, 0xf5, 0x21, 0x00


	//----- nvinfo : EIATTR_SPARSE_MMA_MASK
	.align		4
.L_23:
        /*0088*/ 	.byte	0x03, 0x50
        /*008a*/ 	.short	0x0000


	//----- nvinfo : EIATTR_MAXREG_COUNT
	.align		4
        /*008c*/ 	.byte	0x03, 0x1b
        /*008e*/ 	.short	0x00ff


	//----- nvinfo : EIATTR_MERCURY_ISA_VERSION
	.align		4
        /*0090*/ 	.byte	0x03, 0x5f
        /*0092*/ 	.short	0x0101


	//----- nvinfo : EIATTR_VRC_CTA_INIT_COUNT
	.align		4
        /*0094*/ 	.byte	0x02, 0x4a
	.zero		1
	.zero		1


	//----- nvinfo : EIATTR_EXIT_INSTR_OFFSETS
	.align		4
        /*0098*/ 	.byte	0x04, 0x1c
        /*009a*/ 	.short	(.L_25 - .L_24)


	//   ....[0]....
.L_24:
        /*009c*/ 	.word	0x00000080


	//   ....[1]....
        /*00a0*/ 	.word	0x000000f0


	//   ....[2]....
        /*00a4*/ 	.word	0x00000920


	//   ....[3]....
        /*00a8*/ 	.word	0x00000980


	//   ....[4]....
        /*00ac*/ 	.word	0x000009f0


	//   ....[5]....
        /*00b0*/ 	.word	0x00000a50


	//----- nvinfo : EIATTR_CRS_STACK_SIZE
	.align		4
.L_25:
        /*00b4*/ 	.byte	0x04, 0x1e
        /*00b6*/ 	.short	(.L_27 - .L_26)
.L_26:
        /*00b8*/ 	.word	0x00000000


	//----- nvinfo : EIATTR_CBANK_PARAM_SIZE
	.align		4
.L_27:
        /*00bc*/ 	.byte	0x03, 0x19
        /*00be*/ 	.short	0x003c


	//----- nvinfo : EIATTR_PARAM_CBANK
	.align		4
        /*00c0*/ 	.byte	0x04, 0x0a
        /*00c2*/ 	.short	(.L_29 - .L_28)
	.align		4
.L_28:
        /*00c4*/ 	.word	index@(.nv.constant0._Z7BF_algoPsPiS0_S0_PbS0_S0_i)
        /*00c8*/ 	.short	0x0380
        /*00ca*/ 	.short	0x003c


	//----- nvinfo : EIATTR_SW_WAR
	.align		4
.L_29:
        /*00cc*/ 	.byte	0x04, 0x36
        /*00ce*/ 	.short	(.L_31 - .L_30)
.L_30:
        /*00d0*/ 	.word	0x00000008
.L_31:


//--------------------- .nv.callgraph             --------------------------
	.section	.nv.callgraph,"",@"SHT_CUDA_CALLGRAPH"
	.align	4
	.sectionentsize	8
	.align		4
        /*0000*/ 	.word	0x00000000
	.align		4
        /*0004*/ 	.word	0xffffffff
	.align		4
        /*0008*/ 	.word	0x00000000
	.align		4
        /*000c*/ 	.word	0xfffffffe
	.align		4
        /*0010*/ 	.word	0x00000000
	.align		4
        /*0014*/ 	.word	0xfffffffd
	.align		4
        /*0018*/ 	.word	0x00000000
	.align		4
        /*001c*/ 	.word	0xfffffffc


//--------------------- .text._Z7BF_algoPsPiS0_S0_PbS0_S0_i --------------------------
	.section	.text._Z7BF_algoPsPiS0_S0_PbS0_S0_i,"ax",@progbits
	.align	128
        .global         _Z7BF_algoPsPiS0_S0_PbS0_S0_i
        .type           _Z7BF_algoPsPiS0_S0_PbS0_S0_i,@function
        .size           _Z7BF_algoPsPiS0_S0_PbS0_S0_i,(.L_x_7 - _Z7BF_algoPsPiS0_S0_PbS0_S0_i)
        .other          _Z7BF_algoPsPiS0_S0_PbS0_S0_i,@"STO_CUDA_ENTRY STV_DEFAULT"
_Z7BF_algoPsPiS0_S0_PbS0_S0_i:
.text._Z7BF_algoPsPiS0_S0_PbS0_S0_i:
[----:B------:R-:W-:Y:S01]  /*0000*/  LDC R1, c[0x0][0x37c] ;  /* 0x0000df00ff017b82 */ /* 0x000fe20000000800 */
[----:B------:R-:W0:Y:S07]  /*0010*/  S2R R19, SR_CTAID.X ;  /* 0x0000000000137919 */ /* 0x000e2e0000002500 */
[----:B------:R-:W1:Y:S01]  /*0020*/  LDC R0, c[0x0][0x3b8] ;  /* 0x0000ee00ff007b82 */ /* 0x000e620000000800 */
[----:B------:R-:W0:Y:S01]  /*0030*/  LDCU UR4, c[0x0][0x360] ;  /* 0x00006c00ff0477ac */ /* 0x000e220008000800 */
[----:B------:R-:W0:Y:S02]  /*0040*/  S2R R2, SR_TID.X ;  /* 0x0000000000027919 */ /* 0x000e240000002100 */
[----:B0-----:R-:W-:-:S02]  /*0050*/  IMAD R19, R19, UR4, R2 ;  /* 0x0000000413137c24 */ /* 0x001fc4000f8e0202 */
[----:B-1----:R-:W-:-:S05]  /*0060*/  IMAD R2, R0, R0, RZ ;  /* 0x0000000000027224 */ /* 0x002fca00078e02ff */
[----:B------:R-:W-:-:S13]  /*0070*/  ISETP.GE.AND P0, PT, R19, R2, PT ;  /* 0x000000021300720c */ /* 0x000fda0003f06270 */
[----:B------:R-:W-:Y:S05]  /*0080*/  @P0 EXIT ;  /* 0x000000000000094d */ /* 0x000fea0003800000 */
[----:B------:R-:W0:Y:S01]  /*0090*/  LDC.64 R14, c[0x0][0x380] ;  /* 0x0000e000ff0e7b82 */ /* 0x000e220000000a00 */
[----:B------:R-:W1:Y:S01]  /*00a0*/  LDCU.64 UR4, c[0x0][0x358] ;  /* 0x00006b00ff0477ac */ /* 0x000e620008000a00 */
[----:B0-----:R-:W-:-:S05]  /*00b0*/  IMAD.WIDE R12, R19, 0x2, R14 ;  /* 0x00000002130c7825 */ /* 0x001fca00078e020e */
[----:B-1----:R-:W2:Y:S02]  /*00c0*/  LDG.E.U16 R2, desc[UR4][R12.64] ;  /* 0x000000040c027981 */ /* 0x002ea4000c1e1500 */
[----:B--2---:R-:W-:-:S04]  /*00d0*/  PRMT R2, R2, 0x9910, RZ ;  /* 0x0000991002027816 */ /* 0x004fc800000000ff */
[----:B------:R-:W-:-:S13]  /*00e0*/  ISETP.NE.AND P0, PT, R2, -0x1, PT ;  /* 0xffffffff0200780c */ /* 0x000fda0003f05270 */
[----:B------:R-:W-:Y:S05]  /*00f0*/  @!P0 EXIT ;  /* 0x000000000000894d */ /* 0x000fea0003800000 */
[----:B------:R-:W0:Y:S08]  /*0100*/  LDC.64 R10, c[0x0][0x3a8] ;  /* 0x0000ea00ff0a7b82 */ /* 0x000e300000000a00 */
[----:B------:R-:W1:Y:S01]  /*0110*/  LDC.64 R8, c[0x0][0x3b0] ;  /* 0x0000ec00ff087b82 */ /* 0x000e620000000a00 */
[----:B------:R-:W-:Y:S02]  /*0120*/  IABS R18, R0 ;  /* 0x0000000000127213 */ /* 0x000fe40000000000 */
[----:B------:R-:W-:-:S05]  /*0130*/  IABS R16, R19 ;  /* 0x0000001300107213 */ /* 0x000fca0000000000 */
[----:B------:R-:W2:Y:S01]  /*0140*/  LDC.64 R20, c[0x0][0x390] ;  /* 0x0000e400ff147b82 */ /* 0x000ea20000000a00 */
[----:B0-----:R-:W3:Y:S04]  /*0150*/  LDG.E R3, desc[UR4][R10.64] ;  /* 0x000000040a037981 */ /* 0x001ee8000c1e1900 */
[----:B-1----:R-:W4:Y:S01]  /*0160*/  LDG.E R2, desc[UR4][R8.64] ;  /* 0x0000000408027981 */ /* 0x002f22000c1e1900 */
[----:B------:R-:W0:Y:S01]  /*0170*/  I2F.RP R6, R18 ;  /* 0x0000001200067306 */ /* 0x000e220000209400 */
[----:B------:R-:W-:Y:S07]  /*0180*/  BSSY.RECONVERGENT B0, `(.L_x_0) ;  /* 0x0000036000007945 */ /* 0x000fee0003800200 */
[----:B0-----:R-:W0:Y:S02]  /*0190*/  MUFU.RCP R6, R6 ;  /* 0x0000000600067308 */ /* 0x001e240000001000 */
[----:B0-----:R-:W-:-:S06]  /*01a0*/  VIADD R4, R6, 0xffffffe ;  /* 0x0ffffffe06047836 */ /* 0x001fcc0000000000 */
[----:B------:R0:W1:Y:S02]  /*01b0*/  F2I.FTZ.U32.TRUNC.NTZ R5, R4 ;  /* 0x0000000400057305 */ /* 0x000064000021f000 */
[----:B0-----:R-:W-:Y:S02]  /*01c0*/  IMAD.MOV.U32 R4, RZ, RZ, RZ ;  /* 0x000000ffff047224 */ /* 0x001fe400078e00ff */
[----:B-1----:R-:W-:-:S04]  /*01d0*/  IMAD.MOV R7, RZ, RZ, -R5 ;  /* 0x000000ffff077224 */ /* 0x002fc800078e0a05 */
[----:B------:R-:W-:-:S04]  /*01e0*/  IMAD R7, R7, R18, RZ ;  /* 0x0000001207077224 */ /* 0x000fc800078e02ff */
[----:B------:R-:W-:Y:S01]  /*01f0*/  IMAD.HI.U32 R5, R5, R7, R4 ;  /* 0x0000000705057227 */ /* 0x000fe200078e0004 */
[----:B------:R-:W-:-:S03]  /*0200*/  LOP3.LUT R4, R19, R0, RZ, 0x3c, !PT ;  /* 0x0000000013047212 */ /* 0x000fc600078e3cff */
[----:B------:R-:W-:Y:S01]  /*0210*/  IMAD.MOV.U32 R7, RZ, RZ, R16 ;  /* 0x000000ffff077224 */ /* 0x000fe200078e0010 */
[----:B------:R-:W-:-:S03]  /*0220*/  ISETP.GE.AND P1, PT, R4, RZ, PT ;  /* 0x000000ff0400720c */ /* 0x000fc60003f26270 */
[----:B------:R-:W-:-:S04]  /*0230*/  IMAD.HI.U32 R16, R5, R7, RZ ;  /* 0x0000000705107227 */ /* 0x000fc800078e00ff */
[----:B------:R-:W-:-:S04]  /*0240*/  IMAD.MOV R5, RZ, RZ, -R16 ;  /* 0x000000ffff057224 */ /* 0x000fc800078e0a10 */
[C---:B------:R-:W-:Y:S02]  /*0250*/  IMAD R5, R18.reuse, R5, R7 ;  /* 0x0000000512057224 */ /* 0x040fe400078e0207 */
[----:B------:R-:W0:Y:S03]  /*0260*/  LDC.64 R6, c[0x0][0x388] ;  /* 0x0000e200ff067b82 */ /* 0x000e260000000a00 */
[----:B------:R-:W-:-:S13]  /*0270*/  ISETP.GT.U32.AND P2, PT, R18, R5, PT ;  /* 0x000000051200720c */ /* 0x000fda0003f44070 */
[----:B------:R-:W-:Y:S01]  /*0280*/  @!P2 IMAD.IADD R5, R5, 0x1, -R18 ;  /* 0x000000010505a824 */ /* 0x000fe200078e0a12 */
[----:B------:R-:W-:Y:S02]  /*0290*/  @!P2 IADD3 R16, PT, PT, R16, 0x1, RZ ;  /* 0x000000011010a810 */ /* 0x000fe40007ffe0ff */
[----:B------:R-:W-:Y:S02]  /*02a0*/  ISETP.NE.AND P2, PT, R0, RZ, PT ;  /* 0x000000ff0000720c */ /* 0x000fe40003f45270 */
[----:B------:R-:W-:Y:S02]  /*02b0*/  ISETP.GE.U32.AND P0, PT, R5, R18, PT ;  /* 0x000000120500720c */ /* 0x000fe40003f06070 */
[----:B------:R-:W1:Y:S11]  /*02c0*/  LDC.64 R4, c[0x0][0x398] ;  /* 0x0000e600ff047b82 */ /* 0x000e760000000a00 */
[----:B------:R-:W-:-:S04]  /*02d0*/  @P0 VIADD R16, R16, 0x1 ;  /* 0x0000000110100836 */ /* 0x000fc80000000000 */
[----:B------:R-:W-:Y:S01]  /*02e0*/  @!P1 IMAD.MOV R16, RZ, RZ, -R16 ;  /* 0x000000ffff109224 */ /* 0x000fe200078e0a10 */
[----:B------:R-:W-:-:S05]  /*02f0*/  @!P2 LOP3.LUT R16, RZ, R0, RZ, 0x33, !PT ;  /* 0x00000000ff10a212 */ /* 0x000fca00078e33ff */
[----:B------:R-:W-:Y:S02]  /*0300*/  IMAD.MOV R17, RZ, RZ, -R16 ;  /* 0x000000ffff117224 */ /* 0x000fe400078e0a10 */
[----:B-1----:R-:W-:-:S04]  /*0310*/  IMAD.WIDE R4, R19, 0x4, R4 ;  /* 0x0000000413047825 */ /* 0x002fc800078e0204 */
[----:B------:R-:W-:Y:S02]  /*0320*/  IMAD R17, R0, R17, R19 ;  /* 0x0000001100117224 */ /* 0x000fe400078e0213 */
[----:B---3--:R-:W-:-:S05]  /*0330*/  IMAD.IADD R23, R16, 0x1, R3 ;  /* 0x0000000110177824 */ /* 0x008fca00078e0203 */
[----:B------:R-:W-:Y:S01]  /*0340*/  ISETP.GE.AND P0, PT, R23, R0, PT ;  /* 0x000000001700720c */ /* 0x000fe20003f06270 */
[----:B----4-:R-:W-:-:S03]  /*0350*/  IMAD.IADD R25, R17, 0x1, R2 ;  /* 0x0000000111197824 */ /* 0x010fc600078e0202 */
[----:B------:R-:W-:Y:S01]  /*0360*/  ISETP.LT.OR P0, PT, R23, RZ, P0 ;  /* 0x000000ff1700720c */ /* 0x000fe20000701670 */
[----:B--2---:R-:W-:Y:S01]  /*0370*/  IMAD.WIDE R2, R19, 0x4, R20 ;  /* 0x0000000413027825 */ /* 0x004fe200078e0214 */
[----:B------:R-:W-:-:S03]  /*0380*/  ISETP.GE.AND P1, PT, R25, R0, PT ;  /* 0x000000001900720c */ /* 0x000fc60003f26270 */
[----:B0-----:R-:W-:Y:S01]  /*0390*/  IMAD.WIDE R18, R19, 0x4, R6 ;  /* 0x0000000413127825 */ /* 0x001fe200078e0206 */
[----:B------:R-:W-:-:S04]  /*03a0*/  ISETP.LT.OR P1, PT, R25, RZ, P1 ;  /* 0x000000ff1900720c */ /* 0x000fc80000f21670 */
[----:B------:R-:W-:-:S13]  /*03b0*/  PLOP3.LUT P0, PT, P0, P1, PT, 0xf8, 0x8f ;  /* 0x00000000008f781c */ /* 0x000fda0000703f70 */
[----:B------:R-:W-:Y:S05]  /*03c0*/  @P0 BRA `(.L_x_1) ;  /* 0x0000000000440947 */ /* 0x000fea0003800000 */
[----:B------:R-:W-:-:S04]  /*03d0*/  IMAD R21, R23, R0, R25 ;  /* 0x0000000017157224 */ /* 0x000fc800078e0219 */
[----:B------:R-:W-:-:S06]  /*03e0*/  IMAD.WIDE R22, R21, 0x2, R14 ;  /* 0x0000000215167825 */ /* 0x000fcc00078e020e */
[----:B------:R-:W2:Y:S02]  /*03f0*/  LDG.E.U16 R22, desc[UR4][R22.64] ;  /* 0x0000000416167981 */ /* 0x000ea4000c1e1500 */
[----:B--2---:R-:W-:-:S04]  /*0400*/  PRMT R20, R22, 0x9910, RZ ;  /* 0x0000991016147816 */ /* 0x004fc800000000ff */
[----:B------:R-:W-:-:S13]  /*0410*/  ISETP.NE.AND P0, PT, R20, -0x1, PT ;  /* 0xffffffff1400780c */ /* 0x000fda0003f05270 */
[----:B------:R-:W-:Y:S05]  /*0420*/  @!P0 BRA `(.L_x_1) ;  /* 0x00000000002c8947 */ /* 0x000fea0003800000 */
[----:B------:R-:W-:Y:S01]  /*0430*/  IMAD.WIDE R24, R21, 0x4, R6 ;  /* 0x0000000415187825 */ /* 0x000fe200078e0206 */
[----:B------:R-:W2:Y:S04]  /*0440*/  LDG.E.S16 R23, desc[UR4][R12.64] ;  /* 0x000000040c177981 */ /* 0x000ea8000c1e1700 */
[----:B------:R-:W3:Y:S04]  /*0450*/  LDG.E R20, desc[UR4][R18.64] ;  /* 0x0000000412147981 */ /* 0x000ee8000c1e1900 */
[----:B------:R-:W2:Y:S02]  /*0460*/  LDG.E R24, desc[UR4][R24.64] ;  /* 0x0000000418187981 */ /* 0x000ea4000c1e1900 */
[----:B--2---:R-:W-:-:S04]  /*0470*/  IADD3 R27, PT, PT, R24, R23, RZ ;  /* 0x00000017181b7210 */ /* 0x004fc80007ffe0ff */
[----:B---3--:R-:W-:-:S13]  /*0480*/  ISETP.GE.AND P0, PT, R27, R20, PT ;  /* 0x000000141b00720c */ /* 0x008fda0003f06270 */
[----:B------:R-:W0:Y:S01]  /*0490*/  @!P0 LDC.64 R22, c[0x0][0x3a0] ;  /* 0x0000e800ff168b82 */ /* 0x000e220000000a00 */
[----:B------:R-:W-:Y:S01]  /*04a0*/  IMAD.MOV.U32 R20, RZ, RZ, 0x1 ;  /* 0x00000001ff147424 */ /* 0x000fe200078e00ff */
[----:B------:R1:W-:Y:S04]  /*04b0*/  @!P0 STG.E desc[UR4][R4.64], R27 ;  /* 0x0000001b04008986 */ /* 0x0003e8000c101904 */
[----:B------:R1:W-:Y:S04]  /*04c0*/  @!P0 STG.E desc[UR4][R2.64], R21 ;  /* 0x0000001502008986 */ /* 0x0003e8000c101904 */
[----:B0-----:R1:W-:Y:S02]  /*04d0*/  @!P0 STG.E.U8 desc[UR4][R22.64], R20 ;  /* 0x0000001416008986 */ /* 0x0013e4000c101104 */
.L_x_1:
[----:B------:R-:W-:Y:S05]  /*04e0*/  BSYNC.RECONVERGENT B0 ;  /* 0x0000000000007941 */ /* 0x000fea0003800200 */
.L_x_0:
[----:B-1----:R-:W2:Y:S04]  /*04f0*/  LDG.E R21, desc[UR4][R10.64+0x4] ;  /* 0x000004040a157981 */ /* 0x002ea8000c1e1900 */
[----:B------:R-:W3:Y:S01]  /*0500*/  LDG.E R20, desc[UR4][R8.64+0x4] ;  /* 0x0000040408147981 */ /* 0x000ee2000c1e1900 */
[----:B------:R-:W-:Y:S01]  /*0510*/  BSSY.RECONVERGENT B0, `(.L_x_2) ;  /* 0x000001a000007945 */ /* 0x000fe20003800200 */
[----:B--2---:R-:W-:Y:S02]  /*0520*/  IMAD.IADD R21, R16, 0x1, R21 ;  /* 0x0000000110157824 */ /* 0x004fe400078e0215 */
[----:B---3--:R-:W-:-:S03]  /*0530*/  IMAD.IADD R23, R17, 0x1, R20 ;  /* 0x0000000111177824 */ /* 0x008fc600078e0214 */
[-C--:B------:R-:W-:Y:S02]  /*0540*/  ISETP.GE.AND P0, PT, R21, R0.reuse, PT ;  /* 0x000000001500720c */ /* 0x080fe40003f06270 */
[----:B------:R-:W-:Y:S02]  /*0550*/  ISETP.GE.AND P1, PT, R23, R0, PT ;  /* 0x000000001700720c */ /* 0x000fe40003f26270 */
[----:B------:R-:W-:Y:S02]  /*0560*/  ISETP.LT.OR P0, PT, R21, RZ, P0 ;  /* 0x000000ff1500720c */ /* 0x000fe40000701670 */
        /* <DEDUP_REMOVED lines=13> */
[----:B--2---:R-:W-:-:S05]  /*0640*/  IMAD.IADD R27, R24, 0x1, R23 ;  /* 0x00000001181b7824 */ /* 0x004fca00078e0217 */
[----:B---3--:R-:W-:-:S13]  /*0650*/  ISETP.GE.AND P0, PT, R27, R20, PT ;  /* 0x000000141b00720c */ /* 0x008fda0003f06270 */
[----:B------:R-:W0:Y:S01]  /*0660*/  @!P0 LDC.64 R22, c[0x0][0x3a0] ;  /* 0x0000e800ff168b82 */ /* 0x000e220000000a00 */
[----:B------:R-:W-:Y:S01]  /*0670*/  HFMA2 R20, -RZ, RZ, 0, 5.9604644775390625e-08 ;  /* 0x00000001ff147431 */ /* 0x000fe200000001ff */
[----:B------:R1:W-:Y:S04]  /*0680*/  @!P0 STG.E desc[UR4][R4.64], R27 ;  /* 0x0000001b04008986 */ /* 0x0003e8000c101904 */
[----:B------:R1:W-:Y:S04]  /*0690*/  @!P0 STG.E desc[UR4][R2.64], R21 ;  /* 0x0000001502008986 */ /* 0x0003e8000c101904 */
[----:B0-----:R1:W-:Y:S02]  /*06a0*/  @!P0 STG.E.U8 desc[UR4][R22.64], R20 ;  /* 0x0000001416008986 */ /* 0x0013e4000c101104 */
.L_x_3:
[----:B------:R-:W-:Y:S05]  /*06b0*/  BSYNC.RECONVERGENT B0 ;  /* 0x0000000000007941 */ /* 0x000fea0003800200 */
.L_x_2:
        /* <DEDUP_REMOVED lines=24> */
[----:B------:R-:W-:Y:S01]  /*0840*/  IMAD.MOV.U32 R20, RZ, RZ, 0x1 ;  /* 0x00000001ff147424 */ /* 0x000fe200078e00ff */
[----:B------:R1:W-:Y:S04]  /*0850*/  @!P0 STG.E desc[UR4][R4.64], R27 ;  /* 0x0000001b04008986 */ /* 0x0003e8000c101904 */
[----:B------:R1:W-:Y:S04]  /*0860*/  @!P0 STG.E desc[UR4][R2.64], R21 ;  /* 0x0000001502008986 */ /* 0x0003e8000c101904 */
[----:B0-----:R1:W-:Y:S02]  /*0870*/  @!P0 STG.E.U8 desc[UR4][R22.64], R20 ;  /* 0x0000001416008986 */ /* 0x0013e4000c101104 */
.L_x_5:
[----:B------:R-:W-:Y:S05]  /*0880*/  BSYNC.RECONVERGENT B0 ;  /* 0x0000000000007941 */ /* 0x000fea0003800200 */
.L_x_4:
[----:B------:R-:W2:Y:S04]  /*0890*/  LDG.E R8, desc[UR4][R8.64+0xc] ;  /* 0x00000c0408087981 */ /* 0x000ea8000c1e1900 */
[----:B------:R-:W1:Y:S01]  /*08a0*/  LDG.E R11, desc[UR4][R10.64+0xc] ;  /* 0x00000c040a0b7981 */ /* 0x000e62000c1e1900 */
[----:B--2---:R-:W-:Y:S01]  /*08b0*/  IMAD.IADD R17, R17, 0x1, R8 ;  /* 0x0000000111117824 */ /* 0x004fe200078e0208 */
[----:B-1----:R-:W-:-:S04]  /*08c0*/  IADD3 R21, PT, PT, R16, R11, RZ ;  /* 0x0000000b10157210 */ /* 0x002fc80007ffe0ff */
[-C--:B------:R-:W-:Y:S02]  /*08d0*/  ISETP.GE.AND P1, PT, R17, R0.reuse, PT ;  /* 0x000000001100720c */ /* 0x080fe40003f26270 */
[----:B------:R-:W-:Y:S02]  /*08e0*/  ISETP.GE.AND P0, PT, R21, R0, PT ;  /* 0x000000001500720c */ /* 0x000fe40003f06270 */
[----:B------:R-:W-:Y:S02]  /*08f0*/  ISETP.LT.OR P1, PT, R17, RZ, P1 ;  /* 0x000000ff1100720c */ /* 0x000fe40000f21670 */
[----:B------:R-:W-:-:S04]  /*0900*/  ISETP.LT.OR P0, PT, R21, RZ, P0 ;  /* 0x000000ff1500720c */ /* 0x000fc80000701670 */
[----:B------:R-:W-:-:S13]  /*0910*/  PLOP3.LUT P0, PT, P0, P1, PT, 0xf8, 0x8f ;  /* 0x00000000008f781c */ /* 0x000fda0000703f70 */
[----:B------:R-:W-:Y:S05]  /*0920*/  @P0 EXIT ;  /* 0x000000000000094d */ /* 0x000fea0003800000 */
[----:B------:R-:W-:-:S04]  /*0930*/  IMAD R17, R21, R0, R17 ;  /* 0x0000000015117224 */ /* 0x000fc800078e0211 */
[----:B------:R-:W-:-:S06]  /*0940*/  IMAD.WIDE R14, R17, 0x2, R14 ;  /* 0x00000002110e7825 */ /* 0x000fcc00078e020e */
[----:B------:R-:W2:Y:S02]  /*0950*/  LDG.E.U16 R14, desc[UR4][R14.64] ;  /* 0x000000040e0e7981 */ /* 0x000ea4000c1e1500 */
[----:B--2---:R-:W-:-:S04]  /*0960*/  PRMT R0, R14, 0x9910, RZ ;  /* 0x000099100e007816 */ /* 0x004fc800000000ff */
[----:B------:R-:W-:-:S13]  /*0970*/  ISETP.NE.AND P0, PT, R0, -0x1, PT ;  /* 0xffffffff0000780c */ /* 0x000fda0003f05270 */
[----:B------:R-:W-:Y:S05]  /*0980*/  @!P0 EXIT ;  /* 0x000000000000894d */ /* 0x000fea0003800000 */
[----:B------:R-:W-:Y:S01]  /*0990*/  IMAD.WIDE R6, R17, 0x4, R6 ;  /* 0x0000000411067825 */ /* 0x000fe200078e0206 */
[----:B------:R-:W2:Y:S04]  /*09a0*/  LDG.E.S16 R13, desc[UR4][R12.64] ;  /* 0x000000040c0d7981 */ /* 0x000ea8000c1e1700 */
[----:B------:R-:W3:Y:S04]  /*09b0*/  LDG.E R18, desc[UR4][R18.64] ;  /* 0x0000000412127981 */ /* 0x000ee8000c1e1900 */
[----:B------:R-:W2:Y:S02]  /*09c0*/  LDG.E R6, desc[UR4][R6.64] ;  /* 0x0000000406067981 */ /* 0x000ea4000c1e1900 */
[----:B--2---:R-:W-:-:S05]  /*09d0*/  IMAD.IADD R9, R6, 0x1, R13 ;  /* 0x0000000106097824 */ /* 0x004fca00078e020d */
[----:B---3--:R-:W-:-:S13]  /*09e0*/  ISETP.GE.AND P0, PT, R9, R18, PT ;  /* 0x000000120900720c */ /* 0x008fda0003f06270 */
[----:B------:R-:W-:Y:S05]  /*09f0*/  @P0 EXIT ;  /* 0x000000000000094d */ /* 0x000fea0003800000 */
[----:B------:R-:W0:Y:S01]  /*0a00*/  LDC.64 R6, c[0x0][0x3a0] ;  /* 0x0000e800ff067b82 */ /* 0x000e220000000a00 */
[----:B------:R-:W-:Y:S01]  /*0a10*/  IMAD.MOV.U32 R0, RZ, RZ, 0x1 ;  /* 0x00000001ff007424 */ /* 0x000fe200078e00ff */
[----:B------:R-:W-:Y:S04]  /*0a20*/  STG.E desc[UR4][R4.64], R9 ;  /* 0x0000000904007986 */ /* 0x000fe8000c101904 */
[----:B------:R-:W-:Y:S04]  /*0a30*/  STG.E desc[UR4][R2.64], R17 ;  /* 0x0000001102007986 */ /* 0x000fe8000c101904 */
[----:B0-----:R-:W-:Y:S01]  /*0a40*/  STG.E.U8 desc[UR4][R6.64], R0 ;  /* 0x0000000006007986 */ /* 0x001fe2000c101104 */
[----:B------:R-:W-:Y:S05]  /*0a50*/  EXIT ;  /* 0x000000000000794d */ /* 0x000fea0003800000 */
.L_x_6:
[----:B------:R-:W-:-:S00]  /*0a60*/  BRA `(.L_x_6) ;  /* 0xfffffffc00fc7947 */ /* 0x000fc0000383ffff */
[----:B------:R-:W-:-:S00]  /*0a70*/  NOP ;  /* 0x0000000000007918 */ /* 0x000fc00000000000 */
        /* <DEDUP_REMOVED lines=8> */
.L_x_7:


//--------------------- .nv.shared.reserved.0     --------------------------
	.section	.nv.shared.reserved.0,"aw",@nobits
	.weak		__nv_reservedSMEM_offset_0_alias
	.size		__nv_reservedSMEM_offset_0_alias, 0, 64
	.other		__nv_reservedSMEM_offset_0_alias,@"STO_CUDA_RESERVED_SHARED STV_DEFAULT"
__nv_reservedSMEM_offset_0_alias:
	.zero		0
	.zero		64


//--------------------- .nv.constant0._Z7BF_algoPsPiS0_S0_PbS0_S0_i --------------------------
	.section	.nv.constant0._Z7BF_algoPsPiS0_S0_PbS0_S0_i,"a",@progbits
	.sectionflags	@""
	.align	4
.nv.constant0._Z7BF_algoPsPiS0_S0_PbS0_S0_i:
	.zero		956


//--------------------- SYMBOLS --------------------------

	.type		.nv.reservedSmem.offset0,@object
	.size		.nv.reservedSmem.offset0,0x4
